//
// Generated by NVIDIA NVVM Compiler
//
// Compiler Build ID: CL-36424714
// Cuda compilation tools, release 13.0, V13.0.88
// Based on NVVM 20.0.0
//

.version 9.0
.target sm_100
.address_size 64

	// .globl	_Z25cooperative_groups_kernelv
.global .align 1 .b8 _ZN34_INTERNAL_5863c29a_4_k_cu_6aa02cfb4cuda3std3__436_GLOBAL__N__5863c29a_4_k_cu_6aa02cfb6ignoreE[1];
.global .align 1 .b8 _ZN34_INTERNAL_5863c29a_4_k_cu_6aa02cfb4cuda3std3__45__cpo5beginE[1];
.global .align 1 .b8 _ZN34_INTERNAL_5863c29a_4_k_cu_6aa02cfb4cuda3std3__45__cpo3endE[1];
.global .align 1 .b8 _ZN34_INTERNAL_5863c29a_4_k_cu_6aa02cfb4cuda3std3__45__cpo6cbeginE[1];
.global .align 1 .b8 _ZN34_INTERNAL_5863c29a_4_k_cu_6aa02cfb4cuda3std3__45__cpo4cendE[1];
.global .align 1 .b8 _ZN34_INTERNAL_5863c29a_4_k_cu_6aa02cfb4cuda3std3__419piecewise_constructE[1];
.global .align 1 .b8 _ZN34_INTERNAL_5863c29a_4_k_cu_6aa02cfb4cuda3std3__48in_placeE[1];
.global .align 1 .b8 _ZN34_INTERNAL_5863c29a_4_k_cu_6aa02cfb4cuda3std6ranges3__45__cpo4swapE[1];
.global .align 1 .b8 _ZN34_INTERNAL_5863c29a_4_k_cu_6aa02cfb4cuda3std6ranges3__45__cpo9iter_moveE[1];
.global .align 1 .b8 _ZN34_INTERNAL_5863c29a_4_k_cu_6aa02cfb4cuda3std6ranges3__45__cpo7advanceE[1];

.visible .entry _Z25cooperative_groups_kernelv()
{
	.reg .pred 	%p<3>;
	.reg .b32 	%r<22>;

	// begin inline asm
	mov.u32 %r1, %laneid;
	// end inline asm
	mov.u32 	%r2, %tid.x;
	mov.u32 	%r3, %tid.y;
	mov.u32 	%r4, %tid.z;
	mov.u32 	%r5, %ntid.x;
	mov.u32 	%r6, %ntid.y;
	mad.lo.s32 	%r7, %r4, %r6, %r3;
	mad.lo.s32 	%r8, %r7, %r5, %r2;
	and.b32  	%r9, %r8, 1073741820;
	mul.lo.s32 	%r10, %r5, %r6;
	mov.u32 	%r11, %ntid.z;
	mul.lo.s32 	%r12, %r10, %r11;
	sub.s32 	%r13, %r12, %r9;
	min.u32 	%r14, %r13, 4;
	sub.s32 	%r15, 32, %r14;
	mov.b32 	%r16, -1;
	shr.u32 	%r17, %r16, %r15;
	and.b32  	%r18, %r1, -4;
	shl.b32 	%r19, %r17, %r18;
	bar.warp.sync 	%r19;
	and.b32  	%r20, %r8, 1;
	setp.eq.b32 	%p1, %r20, 1;
	not.pred 	%p2, %p1;
	@%p2 bra 	$L__BB0_2;
	// begin inline asm
	activemask.b32 %r21;
	// end inline asm
	bar.warp.sync 	%r21;
$L__BB0_2:
	ret;

}


// ===== COMPILED SASS (sm_100) =====

	.target	sm_100

	.elftype	@"ET_EXEC"


//--------------------- .note.nv.tkinfo           --------------------------
	.section	.note.nv.tkinfo,"",@"SHT_NOTE"
	.sectionflags	@"SHF_NOTE_NV_TKINFO"
	.tkinfo
        /*0018*/ 	.word	0x00000002
        /*0030*/ 	.string	""
        /*0030*/ 	.string	"ptxas"
        /*0030*/ 	.string	"Cuda compilation tools, release 13.0, V13.0.88"
        /*0030*/ 	.string	"Build cuda_13.0.r13.0/compiler.36424714_0"
        /*0030*/ 	.string	"-arch sm_100 -m 64 "



//--------------------- .note.nv.cuinfo           --------------------------
	.section	.note.nv.cuinfo,"",@"SHT_NOTE"
	.sectionflags	@"SHF_NOTE_NV_CUINFO"
        /*0018*/ 	.short	0x0002
        /*001a*/ 	.short	0x0064
        /*001c*/ 	.short	0x0082
	.zero		2


//--------------------- .nv.info                  --------------------------
	.section	.nv.info,"",@"SHT_CUDA_INFO"
	.align	4


	//----- nvinfo : EIATTR_REGCOUNT
	.align		4
        /*0000*/ 	.byte	0x04, 0x2f
        /*0002*/ 	.short	(.L_11 - .L_10)
	.align		4
.L_10:
        /*0004*/ 	.word	index@(_Z25cooperative_groups_kernelv)
        /*0008*/ 	.word	0x0000000c


	//----- nvinfo : EIATTR_FRAME_SIZE
	.align		4
.L_11:
        /*000c*/ 	.byte	0x04, 0x11
        /*000e*/ 	.short	(.L_13 - .L_12)
	.align		4
.L_12:
        /*0010*/ 	.word	index@(_Z25cooperative_groups_kernelv)
        /*0014*/ 	.word	0x00000000


	//----- nvinfo : EIATTR_MIN_STACK_SIZE
	.align		4
.L_13:
        /*0018*/ 	.byte	0x04, 0x12
        /*001a*/ 	.short	(.L_15 - .L_14)
	.align		4
.L_14:
        /*001c*/ 	.word	index@(_Z25cooperative_groups_kernelv)
        /*0020*/ 	.word	0x00000000
.L_15:


//--------------------- .nv.compat                --------------------------
	.section	.nv.compat,"",@"SHT_CUDA_COMPAT_INFO"
	.align	4
        /*0000*/ 	.byte	0x02, 0x09, 0x00, 0x00, 0x02, 0x02, 0x01, 0x00, 0x02, 0x05, 0x05, 0x00, 0x03, 0x07, 0x01, 0x01
        /*0010*/ 	.byte	0x02, 0x03, 0x00, 0x00, 0x02, 0x06, 0x01, 0x00, 0x04, 0x0b, 0x08, 0x00, 0x09, 0x00, 0x00, 0x00
        /*0020*/ 	.byte	0x00, 0x00, 0x00, 0x00


//--------------------- .nv.info._Z25cooperative_groups_kernelv --------------------------
	.section	.nv.info._Z25cooperative_groups_kernelv,"",@"SHT_CUDA_INFO"
	.sectionflags	@""
	.align	4


	//----- nvinfo : EIATTR_CUDA_API_VERSION
	.align		4
        /*0000*/ 	.byte	0x04, 0x37
        /*0002*/ 	.short	(.L_17 - .L_16)
.L_16:
        /*0004*/ 	.word	0x00000082


	//----- nvinfo : EIATTR_SPARSE_MMA_MASK
	.align		4
.L_17:
        /*0008*/ 	.byte	0x03, 0x50
        /*000a*/ 	.short	0x0000


	//----- nvinfo : EIATTR_MAXREG_COUNT
	.align		4
        /*000c*/ 	.byte	0x03, 0x1b
        /*000e*/ 	.short	0x00ff


	//----- nvinfo : EIATTR_MERCURY_ISA_VERSION
	.align		4
        /*0010*/ 	.byte	0x03, 0x5f
        /*0012*/ 	.short	0x0101


	//----- nvinfo : EIATTR_INT_WARP_WIDE_INSTR_OFFSETS
	.align		4
        /*0014*/ 	.byte	0x04, 0x31
        /*0016*/ 	.short	(.L_19 - .L_18)


	//   ....[0]....
.L_18:
        /*0018*/ 	.word	0x000000d0


	//   ....[1]....
        /*001c*/ 	.word	0x00000140


	//   ....[2]....
        /*0020*/ 	.word	0x00000150


	//----- nvinfo : EIATTR_COOP_GROUP_MASK_REGIDS
	.align		4
.L_19:
        /*0024*/ 	.byte	0x04, 0x29
        /*0026*/ 	.short	(.L_21 - .L_20)


	//   ....[0]....
.L_20:
        /*0028*/ 	.word	0x05000002


	//   ....[1]....
        /*002c*/ 	.word	0x05000002


	//   ....[2]....
        /*0030*/ 	.word	0x05000000


	//   ....[3]....
        /*0034*/ 	.word	0x05000002


	//----- nvinfo : EIATTR_COOP_GROUP_INSTR_OFFSETS
	.align		4
.L_21:
        /*0038*/ 	.byte	0x04, 0x28
        /*003a*/ 	.short	(.L_23 - .L_22)


	//   ....[0]....
.L_22:
        /*003c*/ 	.word	0x00000180


	//   ....[1]....
        /*0040*/ 	.word	0x00000220


	//   ....[2]....
        /*0044*/ 	.word	0x00000260


	//   ....[3]....
        /*0048*/ 	.word	0x000002a0


	//----- nvinfo : EIATTR_VRC_CTA_INIT_COUNT
	.align		4
.L_23:
        /*004c*/ 	.byte	0x02, 0x4a
	.zero		1
	.zero		1


	//----- nvinfo : EIATTR_EXIT_INSTR_OFFSETS
	.align		4
        /*0050*/ 	.byte	0x04, 0x1c
        /*0052*/ 	.short	(.L_25 - .L_24)


	//   ....[0]....
.L_24:
        /*0054*/ 	.word	0x000001b0


	//   ....[1]....
        /*0058*/ 	.word	0x00000250


	//   ....[2]....
        /*005c*/ 	.word	0x00000270


	//----- nvinfo : EIATTR_CRS_STACK_SIZE
	.align		4
.L_25:
        /*0060*/ 	.byte	0x04, 0x1e
        /*0062*/ 	.short	(.L_27 - .L_26)
.L_26:
        /*0064*/ 	.word	0x00000000


	//----- nvinfo : EIATTR_SW_WAR
	.align		4
.L_27:
        /*0068*/ 	.byte	0x04, 0x36
        /*006a*/ 	.short	(.L_29 - .L_28)
.L_28:
        /*006c*/ 	.word	0x00000008
.L_29:


//--------------------- .nv.callgraph             --------------------------
	.section	.nv.callgraph,"",@"SHT_CUDA_CALLGRAPH"
	.align	4
	.sectionentsize	8
	.align		4
        /*0000*/ 	.word	0x00000000
	.align		4
        /*0004*/ 	.word	0xffffffff
	.align		4
        /*0008*/ 	.word	0x00000000
	.align		4
        /*000c*/ 	.word	0xfffffffe
	.align		4
        /*0010*/ 	.word	0x00000000
	.align		4
        /*0014*/ 	.word	0xfffffffd
	.align		4
        /*0018*/ 	.word	0x00000000
	.align		4
        /*001c*/ 	.word	0xfffffffc


//--------------------- .nv.constant4             --------------------------
	.section	.nv.constant4,"a",@progbits
	.align	8
	.align		8
.nv.constant4:
        /*0000*/ 	.dword	_ZN34_INTERNAL_5863c29a_4_k_cu_6aa02cfb4cuda3std3__436_GLOBAL__N__5863c29a_4_k_cu_6aa02cfb6ignoreE
	.align		8
        /*0008*/ 	.dword	_ZN34_INTERNAL_5863c29a_4_k_cu_6aa02cfb4cuda3std3__45__cpo5beginE
	.align		8
        /*0010*/ 	.dword	_ZN34_INTERNAL_5863c29a_4_k_cu_6aa02cfb4cuda3std3__45__cpo3endE
	.align		8
        /*0018*/ 	.dword	_ZN34_INTERNAL_5863c29a_4_k_cu_6aa02cfb4cuda3std3__45__cpo6cbeginE
	.align		8
        /*0020*/ 	.dword	_ZN34_INTERNAL_5863c29a_4_k_cu_6aa02cfb4cuda3std3__45__cpo4cendE
	.align		8
        /*0028*/ 	.dword	_ZN34_INTERNAL_5863c29a_4_k_cu_6aa02cfb4cuda3std3__419piecewise_constructE
	.align		8
        /*0030*/ 	.dword	_ZN34_INTERNAL_5863c29a_4_k_cu_6aa02cfb4cuda3std3__48in_placeE
	.align		8
        /*0038*/ 	.dword	_ZN34_INTERNAL_5863c29a_4_k_cu_6aa02cfb4cuda3std6ranges3__45__cpo4swapE
	.align		8
        /*0040*/ 	.dword	_ZN34_INTERNAL_5863c29a_4_k_cu_6aa02cfb4cuda3std6ranges3__45__cpo9iter_moveE
	.align		8
        /*0048*/ 	.dword	_ZN34_INTERNAL_5863c29a_4_k_cu_6aa02cfb4cuda3std6ranges3__45__cpo7advanceE


//--------------------- .text._Z25cooperative_groups_kernelv --------------------------
	.section	.text._Z25cooperative_groups_kernelv,"ax",@progbits
	.align	128
        .global         _Z25cooperative_groups_kernelv
        .type           _Z25cooperative_groups_kernelv,@function
        .size           _Z25cooperative_groups_kernelv,(.L_x_8 - _Z25cooperative_groups_kernelv)
        .other          _Z25cooperative_groups_kernelv,@"STO_CUDA_ENTRY STV_DEFAULT"
_Z25cooperative_groups_kernelv:
.text._Z25cooperative_groups_kernelv:
[----:B------:R-:W-:Y:S01]  /*0000*/  LDC R1, c[0x0][0x37c] ;  /* 0x0000df00ff017b82 */ /* 0x000fe20000000800 */
[----:B------:R-:W0:Y:S01]  /*0010*/  S2R R0, SR_TID.Y ;  /* 0x0000000000007919 */ /* 0x000e220000002200 */
[----:B------:R-:W1:Y:S01]  /*0020*/  LDCU UR4, c[0x0][0x360] ;  /* 0x00006c00ff0477ac */ /* 0x000e620008000800 */
[----:B------:R-:W0:Y:S01]  /*0030*/  S2R R7, SR_TID.Z ;  /* 0x0000000000077919 */ /* 0x000e220000002300 */
[----:B------:R-:W0:Y:S04]  /*0040*/  LDCU UR5, c[0x0][0x364] ;  /* 0x00006c80ff0577ac */ /* 0x000e280008000800 */
[----:B------:R-:W2:Y:S01]  /*0050*/  LDC R9, c[0x0][0x368] ;  /* 0x0000da00ff097b82 */ /* 0x000ea20000000800 */
[----:B------:R-:W1:Y:S01]  /*0060*/  S2R R5, SR_TID.X ;  /* 0x0000000000057919 */ /* 0x000e620000002100 */
[----:B------:R-:W3:Y:S01]  /*0070*/  S2R R3, SR_LANEID ;  /* 0x0000000000037919 */ /* 0x000ee20000000000 */
[----:B0-----:R-:W-:-:S04]  /*0080*/  IMAD R0, R7, UR5, R0 ;  /* 0x0000000507007c24 */ /* 0x001fc8000f8e0200 */
[----:B-1----:R-:W-:Y:S01]  /*0090*/  IMAD R0, R0, UR4, R5 ;  /* 0x0000000400007c24 */ /* 0x002fe2000f8e0205 */
[----:B------:R-:W-:Y:S01]  /*00a0*/  UIMAD UR4, UR4, UR5, URZ ;  /* 0x00000005040472a4 */ /* 0x000fe2000f8e02ff */
[----:B------:R-:W-:Y:S01]  /*00b0*/  IMAD.MOV.U32 R5, RZ, RZ, -0x1 ;  /* 0xffffffffff057424 */ /* 0x000fe200078e00ff */
[----:B---3--:R-:W-:Y:S01]  /*00c0*/  LOP3.LUT R3, R3, 0xfffffffc, RZ, 0xc0, !PT ;  /* 0xfffffffc03037812 */ /* 0x008fe200078ec0ff */
[----:B------:R-:W-:Y:S01]  /*00d0*/  VOTEU.ANY UR5, UPT, PT ;  /* 0x0000000000057886 */ /* 0x000fe200038e0100 */
[----:B------:R-:W-:-:S05]  /*00e0*/  LOP3.LUT R2, R0, 0x3ffffffc, RZ, 0xc0, !PT ;  /* 0x3ffffffc00027812 */ /* 0x000fca00078ec0ff */
[----:B--2---:R-:W-:-:S05]  /*00f0*/  IMAD R2, R9, UR4, -R2 ;  /* 0x0000000409027c24 */ /* 0x004fca000f8e0a02 */
[----:B------:R-:W-:-:S04]  /*0100*/  VIMNMX.U32 R2, PT, PT, R2, 0x4, PT ;  /* 0x0000000402027848 */ /* 0x000fc80003fe0000 */
[----:B------:R-:W-:-:S04]  /*0110*/  IADD3 R2, PT, PT, -R2, 0x20, RZ ;  /* 0x0000002002027810 */ /* 0x000fc80007ffe1ff */
[----:B------:R-:W-:-:S04]  /*0120*/  SHF.R.U32.HI R2, RZ, R2, R5 ;  /* 0x00000002ff027219 */ /* 0x000fc80000011605 */
[----:B------:R-:W-:-:S04]  /*0130*/  SHF.L.U32 R2, R2, R3, RZ ;  /* 0x0000000302027219 */ /* 0x000fc800000006ff */
[----:B------:R-:W0:Y:S08]  /*0140*/  MATCH.ANY R3, R2 ;  /* 0x00000000020373a1 */ /* 0x000e3000000e8000 */
[----:B------:R-:W1:Y:S01]  /*0150*/  REDUX.OR UR4, R2 ;  /* 0x00000000020473c4 */ /* 0x000e620000004000 */
[----:B0-----:R-:W-:-:S13]  /*0160*/  LOP3.LUT P0, RZ, R2, UR5, R3, 0x40, !PT ;  /* 0x0000000502ff7c12 */ /* 0x001fda000f804003 */
[----:B-1----:R-:W-:Y:S05]  /*0170*/  @!P0 BRA.DIV UR4, `(.L_x_0) ;  /* 0x0000000204408947 */ /* 0x002fea000b800000 */
[----:B------:R-:W-:Y:S01]  /*0180*/  NOP ;  /* 0x0000000000007918 */ /* 0x000fe20000000000 */
.L_x_6:
[----:B------:R-:W-:-:S04]  /*0190*/  LOP3.LUT R0, R0, 0x1, RZ, 0xc0, !PT ;  /* 0x0000000100007812 */ /* 0x000fc800078ec0ff */
[----:B------:R-:W-:-:S13]  /*01a0*/  ISETP.NE.U32.AND P0, PT, R0, 0x1, PT ;  /* 0x000000010000780c */ /* 0x000fda0003f05070 */
[----:B------:R-:W-:Y:S05]  /*01b0*/  @P0 EXIT ;  /* 0x000000000000094d */ /* 0x000fea0003800000 */
[----:B------:R-:W-:-:S04]  /*01c0*/  VOTE.ANY R0, PT, PT ;  /* 0x0000000000007806 */ /* 0x000fc800038e0100 */
[----:B------:R-:W-:-:S13]  /*01d0*/  R2UR UR4, R0 ;  /* 0x00000000000472ca */ /* 0x000fda00000e0000 */
[----:B------:R-:W-:Y:S05]  /*01e0*/  BRA.CONV UR4, `(.L_x_1) ;  /* 0x00000003041c7947 */ /* 0x000fea000b800000 */
[----:B------:R-:W-:Y:S01]  /*01f0*/  BSSY B0, `(.L_x_2) ;  /* 0x0000005000007945 */ /* 0x000fe20003800000 */
[----:B------:R-:W-:-:S07]  /*0200*/  IMAD.MOV.U32 R2, RZ, RZ, R0 ;  /* 0x000000ffff027224 */ /* 0x000fce00078e0000 */
[----:B------:R-:W-:Y:S05]  /*0210*/  WARPSYNC.COLLECTIVE R2, `(.L_x_3) ;  /* 0x0000000002087348 */ /* 0x000fea0003c00000 */
[----:B------:R-:W-:Y:S01]  /*0220*/  NOP ;  /* 0x0000000000007918 */ /* 0x000fe20000000000 */
[----:B------:R-:W-:Y:S05]  /*0230*/  ENDCOLLECTIVE ;  /* 0x000000000000791b */ /* 0x000fea0003800000 */
.L_x_3:
[----:B------:R-:W-:Y:S05]  /*0240*/  BSYNC B0 ;  /* 0x0000000000007941 */ /* 0x000fea0003800000 */
.L_x_2:
[----:B------:R-:W-:Y:S05]  /*0250*/  EXIT ;  /* 0x000000000000794d */ /* 0x000fea0003800000 */
.L_x_1:
[----:B------:R-:W-:Y:S01]  /*0260*/  NOP ;  /* 0x0000000000007918 */ /* 0x000fe20000000000 */
[----:B------:R-:W-:Y:S05]  /*0270*/  EXIT ;  /* 0x000000000000794d */ /* 0x000fea0003800000 */
.L_x_0:
[----:B------:R-:W-:Y:S01]  /*0280*/  BSSY B0, `(.L_x_4) ;  /* 0x0000004000007945 */ /* 0x000fe20003800000 */
[----:B------:R-:W-:Y:S05]  /*0290*/  WARPSYNC.COLLECTIVE R2, `(.L_x_5) ;  /* 0x0000000002087348 */ /* 0x000fea0003c00000 */
[----:B------:R-:W-:Y:S01]  /*02a0*/  NOP ;  /* 0x0000000000007918 */ /* 0x000fe20000000000 */
[----:B------:R-:W-:Y:S05]  /*02b0*/  ENDCOLLECTIVE ;  /* 0x000000000000791b */ /* 0x000fea0003800000 */
.L_x_5:
[----:B------:R-:W-:Y:S05]  /*02c0*/  BSYNC B0 ;  /* 0x0000000000007941 */ /* 0x000fea0003800000 */
.L_x_4:
[----:B------:R-:W-:Y:S05]  /*02d0*/  BRA `(.L_x_6) ;  /* 0xfffffffc00ac7947 */ /* 0x000fea000383ffff */
.L_x_7:
[----:B------:R-:W-:-:S00]  /*02e0*/  BRA `(.L_x_7) ;  /* 0xfffffffc00fc7947 */ /* 0x000fc0000383ffff */
[----:B------:R-:W-:-:S00]  /*02f0*/  NOP ;  /* 0x0000000000007918 */ /* 0x000fc00000000000 */
        /* <DEDUP_REMOVED lines=8> */
.L_x_8:


//--------------------- .nv.shared.reserved.0     --------------------------
	.section	.nv.shared.reserved.0,"aw",@nobits
	.weak		__nv_reservedSMEM_offset_0_alias
	.size		__nv_reservedSMEM_offset_0_alias, 0, 64
	.other		__nv_reservedSMEM_offset_0_alias,@"STO_CUDA_RESERVED_SHARED STV_DEFAULT"
__nv_reservedSMEM_offset_0_alias:
	.zero		0
	.zero		64


//--------------------- .nv.global                --------------------------
	.section	.nv.global,"aw",@nobits
.nv.global:
	.type		_ZN34_INTERNAL_5863c29a_4_k_cu_6aa02cfb4cuda3std6ranges3__45__cpo9iter_moveE,@object
	.size		_ZN34_INTERNAL_5863c29a_4_k_cu_6aa02cfb4cuda3std6ranges3__45__cpo9iter_moveE,(_ZN34_INTERNAL_5863c29a_4_k_cu_6aa02cfb4cuda3std3__436_GLOBAL__N__5863c29a_4_k_cu_6aa02cfb6ignoreE - _ZN34_INTERNAL_5863c29a_4_k_cu_6aa02cfb4cuda3std6ranges3__45__cpo9iter_moveE)
_ZN34_INTERNAL_5863c29a_4_k_cu_6aa02cfb4cuda3std6ranges3__45__cpo9iter_moveE:
	.zero		1
	.type		_ZN34_INTERNAL_5863c29a_4_k_cu_6aa02cfb4cuda3std3__436_GLOBAL__N__5863c29a_4_k_cu_6aa02cfb6ignoreE,@object
	.size		_ZN34_INTERNAL_5863c29a_4_k_cu_6aa02cfb4cuda3std3__436_GLOBAL__N__5863c29a_4_k_cu_6aa02cfb6ignoreE,(_ZN34_INTERNAL_5863c29a_4_k_cu_6aa02cfb4cuda3std3__45__cpo4cendE - _ZN34_INTERNAL_5863c29a_4_k_cu_6aa02cfb4cuda3std3__436_GLOBAL__N__5863c29a_4_k_cu_6aa02cfb6ignoreE)
_ZN34_INTERNAL_5863c29a_4_k_cu_6aa02cfb4cuda3std3__436_GLOBAL__N__5863c29a_4_k_cu_6aa02cfb6ignoreE:
	.zero		1
	.type		_ZN34_INTERNAL_5863c29a_4_k_cu_6aa02cfb4cuda3std3__45__cpo4cendE,@object
	.size		_ZN34_INTERNAL_5863c29a_4_k_cu_6aa02cfb4cuda3std3__45__cpo4cendE,(_ZN34_INTERNAL_5863c29a_4_k_cu_6aa02cfb4cuda3std3__45__cpo3endE - _ZN34_INTERNAL_5863c29a_4_k_cu_6aa02cfb4cuda3std3__45__cpo4cendE)
_ZN34_INTERNAL_5863c29a_4_k_cu_6aa02cfb4cuda3std3__45__cpo4cendE:
	.zero		1
	.type		_ZN34_INTERNAL_5863c29a_4_k_cu_6aa02cfb4cuda3std3__45__cpo3endE,@object
	.size		_ZN34_INTERNAL_5863c29a_4_k_cu_6aa02cfb4cuda3std3__45__cpo3endE,(_ZN34_INTERNAL_5863c29a_4_k_cu_6aa02cfb4cuda3std3__48in_placeE - _ZN34_INTERNAL_5863c29a_4_k_cu_6aa02cfb4cuda3std3__45__cpo3endE)
_ZN34_INTERNAL_5863c29a_4_k_cu_6aa02cfb4cuda3std3__45__cpo3endE:
	.zero		1
	.type		_ZN34_INTERNAL_5863c29a_4_k_cu_6aa02cfb4cuda3std3__48in_placeE,@object
	.size		_ZN34_INTERNAL_5863c29a_4_k_cu_6aa02cfb4cuda3std3__48in_placeE,(_ZN34_INTERNAL_5863c29a_4_k_cu_6aa02cfb4cuda3std6ranges3__45__cpo7advanceE - _ZN34_INTERNAL_5863c29a_4_k_cu_6aa02cfb4cuda3std3__48in_placeE)
_ZN34_INTERNAL_5863c29a_4_k_cu_6aa02cfb4cuda3std3__48in_placeE:
	.zero		1
	.type		_ZN34_INTERNAL_5863c29a_4_k_cu_6aa02cfb4cuda3std6ranges3__45__cpo7advanceE,@object
	.size		_ZN34_INTERNAL_5863c29a_4_k_cu_6aa02cfb4cuda3std6ranges3__45__cpo7advanceE,(_ZN34_INTERNAL_5863c29a_4_k_cu_6aa02cfb4cuda3std3__45__cpo5beginE - _ZN34_INTERNAL_5863c29a_4_k_cu_6aa02cfb4cuda3std6ranges3__45__cpo7advanceE)
_ZN34_INTERNAL_5863c29a_4_k_cu_6aa02cfb4cuda3std6ranges3__45__cpo7advanceE:
	.zero		1
	.type		_ZN34_INTERNAL_5863c29a_4_k_cu_6aa02cfb4cuda3std3__45__cpo5beginE,@object
	.size		_ZN34_INTERNAL_5863c29a_4_k_cu_6aa02cfb4cuda3std3__45__cpo5beginE,(_ZN34_INTERNAL_5863c29a_4_k_cu_6aa02cfb4cuda3std3__419piecewise_constructE - _ZN34_INTERNAL_5863c29a_4_k_cu_6aa02cfb4cuda3std3__45__cpo5beginE)
_ZN34_INTERNAL_5863c29a_4_k_cu_6aa02cfb4cuda3std3__45__cpo5beginE:
	.zero		1
	.type		_ZN34_INTERNAL_5863c29a_4_k_cu_6aa02cfb4cuda3std3__419piecewise_constructE,@object
	.size		_ZN34_INTERNAL_5863c29a_4_k_cu_6aa02cfb4cuda3std3__419piecewise_constructE,(_ZN34_INTERNAL_5863c29a_4_k_cu_6aa02cfb4cuda3std3__45__cpo6cbeginE - _ZN34_INTERNAL_5863c29a_4_k_cu_6aa02cfb4cuda3std3__419piecewise_constructE)
_ZN34_INTERNAL_5863c29a_4_k_cu_6aa02cfb4cuda3std3__419piecewise_constructE:
	.zero		1
	.type		_ZN34_INTERNAL_5863c29a_4_k_cu_6aa02cfb4cuda3std3__45__cpo6cbeginE,@object
	.size		_ZN34_INTERNAL_5863c29a_4_k_cu_6aa02cfb4cuda3std3__45__cpo6cbeginE,(_ZN34_INTERNAL_5863c29a_4_k_cu_6aa02cfb4cuda3std6ranges3__45__cpo4swapE - _ZN34_INTERNAL_5863c29a_4_k_cu_6aa02cfb4cuda3std3__45__cpo6cbeginE)
_ZN34_INTERNAL_5863c29a_4_k_cu_6aa02cfb4cuda3std3__45__cpo6cbeginE:
	.zero		1
	.type		_ZN34_INTERNAL_5863c29a_4_k_cu_6aa02cfb4cuda3std6ranges3__45__cpo4swapE,@object
	.size		_ZN34_INTERNAL_5863c29a_4_k_cu_6aa02cfb4cuda3std6ranges3__45__cpo4swapE,(.L_7 - _ZN34_INTERNAL_5863c29a_4_k_cu_6aa02cfb4cuda3std6ranges3__45__cpo4swapE)
_ZN34_INTERNAL_5863c29a_4_k_cu_6aa02cfb4cuda3std6ranges3__45__cpo4swapE:
	.zero		1
.L_7:


//--------------------- .nv.constant0._Z25cooperative_groups_kernelv --------------------------
	.section	.nv.constant0._Z25cooperative_groups_kernelv,"a",@progbits
	.sectionflags	@""
	.align	4
.nv.constant0._Z25cooperative_groups_kernelv:
	.zero		896


//--------------------- SYMBOLS --------------------------

	.type		.nv.reservedSmem.offset0,@object
	.size		.nv.reservedSmem.offset0,0x4
